	.headerflags	@"EF_CUDA_TEXMODE_UNIFIED EF_CUDA_64BIT_ADDRESS EF_CUDA_SM86 EF_CUDA_VIRTUAL_SM(EF_CUDA_SM86)"
	.elftype	@"ET_EXEC"


//--------------------- .nv.info                  --------------------------
	.section	.nv.info,"",@"SHT_CUDA_INFO"
	.align	4


	//----- nvinfo : EIATTR_REGCOUNT
	.align		4
        /*0000*/ 	.byte	0x04, 0x2f
        /*0002*/ 	.short	(.L_2 - .L_1)
	.align		4
.L_1:
        /*0004*/ 	.word	index@(triton_per_fused_add_mean_mul_pow_rsqrt_7)
        /*0008*/ 	.word	0x0000001e


	//----- nvinfo : EIATTR_FRAME_SIZE
	.align		4
.L_2:
        /*000c*/ 	.byte	0x04, 0x11
        /*000e*/ 	.short	(.L_4 - .L_3)
	.align		4
.L_3:
        /*0010*/ 	.word	index@(triton_per_fused_add_mean_mul_pow_rsqrt_7)
        /*0014*/ 	.word	0x00000000


	//----- nvinfo : EIATTR_MIN_STACK_SIZE
	.align		4
.L_4:
        /*0018*/ 	.byte	0x04, 0x12
        /*001a*/ 	.short	(.L_6 - .L_5)
	.align		4
.L_5:
        /*001c*/ 	.word	index@(triton_per_fused_add_mean_mul_pow_rsqrt_7)
        /*0020*/ 	.word	0x00000000
.L_6:


//--------------------- .nv.info.triton_per_fused_add_mean_mul_pow_rsqrt_7 --------------------------
	.section	.nv.info.triton_per_fused_add_mean_mul_pow_rsqrt_7,"",@"SHT_CUDA_INFO"
	.sectionflags	@""
	.align	4


	//----- nvinfo : EIATTR_CUDA_API_VERSION
	.align		4
        /*0000*/ 	.byte	0x04, 0x37
        /*0002*/ 	.short	(.L_8 - .L_7)
.L_7:
        /*0004*/ 	.word	0x00000080


	//----- nvinfo : EIATTR_SW2861232_WAR
	.align		4
.L_8:
        /*0008*/ 	.byte	0x01, 0x35
	.zero		2


	//----- nvinfo : EIATTR_PARAM_CBANK
	.align		4
        /*000c*/ 	.byte	0x04, 0x0a
        /*000e*/ 	.short	(.L_10 - .L_9)
	.align		4
.L_9:
        /*0010*/ 	.word	index@(.nv.constant0.triton_per_fused_add_mean_mul_pow_rsqrt_7)
        /*0014*/ 	.short	0x0160
        /*0016*/ 	.short	0x0040


	//----- nvinfo : EIATTR_CBANK_PARAM_SIZE
	.align		4
.L_10:
        /*0018*/ 	.byte	0x03, 0x19
        /*001a*/ 	.short	0x0040


	//----- nvinfo : EIATTR_KPARAM_INFO
	.align		4
        /*001c*/ 	.byte	0x04, 0x17
        /*001e*/ 	.short	(.L_12 - .L_11)
.L_11:
        /*0020*/ 	.word	0x00000000
        /*0024*/ 	.short	0x0008
        /*0026*/ 	.short	0x0038
        /*0028*/ 	.byte	0x00, 0xf4, 0x21, 0x00


	//----- nvinfo : EIATTR_KPARAM_INFO
	.align		4
.L_12:
        /*002c*/ 	.byte	0x04, 0x17
        /*002e*/ 	.short	(.L_14 - .L_13)
.L_13:
        /*0030*/ 	.word	0x00000000
        /*0034*/ 	.short	0x0007
        /*0036*/ 	.short	0x0034
        /*0038*/ 	.byte	0x00, 0xf0, 0x11, 0x00


	//----- nvinfo : EIATTR_KPARAM_INFO
	.align		4
.L_14:
        /*003c*/ 	.byte	0x04, 0x17
        /*003e*/ 	.short	(.L_16 - .L_15)
.L_15:
        /*0040*/ 	.word	0x00000000
        /*0044*/ 	.short	0x0006
        /*0046*/ 	.short	0x0030
        /*0048*/ 	.byte	0x00, 0xf0, 0x11, 0x00


	//----- nvinfo : EIATTR_KPARAM_INFO
	.align		4
.L_16:
        /*004c*/ 	.byte	0x04, 0x17
        /*004e*/ 	.short	(.L_18 - .L_17)
.L_17:
        /*0050*/ 	.word	0x00000000
        /*0054*/ 	.short	0x0005
        /*0056*/ 	.short	0x0028
        /*0058*/ 	.byte	0x00, 0xf4, 0x21, 0x00


	//----- nvinfo : EIATTR_KPARAM_INFO
	.align		4
.L_18:
        /*005c*/ 	.byte	0x04, 0x17
        /*005e*/ 	.short	(.L_20 - .L_19)
.L_19:
        /*0060*/ 	.word	0x00000000
        /*0064*/ 	.short	0x0004
        /*0066*/ 	.short	0x0020
        /*0068*/ 	.byte	0x00, 0xf4, 0x21, 0x00


	//----- nvinfo : EIATTR_KPARAM_INFO
	.align		4
.L_20:
        /*006c*/ 	.byte	0x04, 0x17
        /*006e*/ 	.short	(.L_22 - .L_21)
.L_21:
        /*0070*/ 	.word	0x00000000
        /*0074*/ 	.short	0x0003
        /*0076*/ 	.short	0x0018
        /*0078*/ 	.byte	0x00, 0xf4, 0x21, 0x00


	//----- nvinfo : EIATTR_KPARAM_INFO
	.align		4
.L_22:
        /*007c*/ 	.byte	0x04, 0x17
        /*007e*/ 	.short	(.L_24 - .L_23)
.L_23:
        /*0080*/ 	.word	0x00000000
        /*0084*/ 	.short	0x0002
        /*0086*/ 	.short	0x0010
        /*0088*/ 	.byte	0x00, 0xf4, 0x21, 0x00


	//----- nvinfo : EIATTR_KPARAM_INFO
	.align		4
.L_24:
        /*008c*/ 	.byte	0x04, 0x17
        /*008e*/ 	.short	(.L_26 - .L_25)
.L_25:
        /*0090*/ 	.word	0x00000000
        /*0094*/ 	.short	0x0001
        /*0096*/ 	.short	0x0008
        /*0098*/ 	.byte	0x00, 0xf4, 0x21, 0x00


	//----- nvinfo : EIATTR_KPARAM_INFO
	.align		4
.L_26:
        /*009c*/ 	.byte	0x04, 0x17
        /*009e*/ 	.short	(.L_28 - .L_27)
.L_27:
        /*00a0*/ 	.word	0x00000000
        /*00a4*/ 	.short	0x0000
        /*00a6*/ 	.short	0x0000
        /*00a8*/ 	.byte	0x00, 0xf4, 0x21, 0x00


	//----- nvinfo : EIATTR_MAXREG_COUNT
	.align		4
.L_28:
        /*00ac*/ 	.byte	0x03, 0x1b
        /*00ae*/ 	.short	0x00ff


	//----- nvinfo : EIATTR_COOP_GROUP_MASK_REGIDS
	.align		4
        /*00b0*/ 	.byte	0x04, 0x29
        /*00b2*/ 	.short	(.L_30 - .L_29)


	//   ....[0]....
.L_29:
        /*00b4*/ 	.word	0xffffffff


	//   ....[1]....
        /*00b8*/ 	.word	0xffffffff


	//   ....[2]....
        /*00bc*/ 	.word	0xffffffff


	//   ....[3]....
        /*00c0*/ 	.word	0xffffffff


	//   ....[4]....
        /*00c4*/ 	.word	0xffffffff


	//   ....[5]....
        /*00c8*/ 	.word	0xffffffff


	//   ....[6]....
        /*00cc*/ 	.word	0xffffffff


	//----- nvinfo : EIATTR_COOP_GROUP_INSTR_OFFSETS
	.align		4
.L_30:
        /*00d0*/ 	.byte	0x04, 0x28
        /*00d2*/ 	.short	(.L_32 - .L_31)


	//   ....[0]....
.L_31:
        /*00d4*/ 	.word	0x000002c0


	//   ....[1]....
        /*00d8*/ 	.word	0x00000310


	//   ....[2]....
        /*00dc*/ 	.word	0x00000380


	//   ....[3]....
        /*00e0*/ 	.word	0x000003a0


	//   ....[4]....
        /*00e4*/ 	.word	0x000003c0


	//   ....[5]....
        /*00e8*/ 	.word	0x00000430


	//   ....[6]....
        /*00ec*/ 	.word	0x00000460


	//----- nvinfo : EIATTR_EXIT_INSTR_OFFSETS
	.align		4
.L_32:
        /*00f0*/ 	.byte	0x04, 0x1c
        /*00f2*/ 	.short	(.L_34 - .L_33)


	//   ....[0]....
.L_33:
        /*00f4*/ 	.word	0x00000580


	//   ....[1]....
        /*00f8*/ 	.word	0x000005a0


	//----- nvinfo : EIATTR_REQNTID
	.align		4
.L_34:
        /*00fc*/ 	.byte	0x04, 0x10
        /*00fe*/ 	.short	(.L_36 - .L_35)
.L_35:
        /*0100*/ 	.word	0x00000080
        /*0104*/ 	.word	0x00000001
        /*0108*/ 	.word	0x00000001
.L_36:


//--------------------- .nv.callgraph             --------------------------
	.section	.nv.callgraph,"",@"SHT_CUDA_CALLGRAPH"
	.align	4
	.sectionentsize	8
	.align		4
        /*0000*/ 	.word	0x00000000
	.align		4
        /*0004*/ 	.word	0xffffffff
	.align		4
        /*0008*/ 	.word	0x00000000
	.align		4
        /*000c*/ 	.word	0xfffffffe
	.align		4
        /*0010*/ 	.word	0x00000000
	.align		4
        /*0014*/ 	.word	0xfffffffd
	.align		4
        /*0018*/ 	.word	0x00000000
	.align		4
        /*001c*/ 	.word	0xfffffffc


//--------------------- .nv.rel.action            --------------------------
	.section	.nv.rel.action,"",@"SHT_CUDA_RELOCINFO"
	.align	8
	.sectionentsize	8
        /*0000*/ 	.byte	0x73, 0x00, 0x00, 0x00, 0x00, 0x00, 0x00, 0x00, 0x00, 0x00, 0x00, 0x11, 0x25, 0x00, 0x05, 0x36


//--------------------- .nv.constant4             --------------------------
	.section	.nv.constant4,"a",@progbits
	.align	8
	.align		8
.nv.constant4:
        /*0000*/ 	.dword	_$_str


//--------------------- .nv.constant0.triton_per_fused_add_mean_mul_pow_rsqrt_7 --------------------------
	.section	.nv.constant0.triton_per_fused_add_mean_mul_pow_rsqrt_7,"a",@progbits
	.sectionflags	@""
	.align	4
.nv.constant0.triton_per_fused_add_mean_mul_pow_rsqrt_7:
	.zero		416


//--------------------- .text.triton_per_fused_add_mean_mul_pow_rsqrt_7 --------------------------
	.section	.text.triton_per_fused_add_mean_mul_pow_rsqrt_7,"ax",@progbits
	.sectionflags	@"SHF_BARRIERS=1"
	.sectioninfo	@"SHI_REGISTERS=30"
	.align	128
        .global         triton_per_fused_add_mean_mul_pow_rsqrt_7
        .type           triton_per_fused_add_mean_mul_pow_rsqrt_7,@function
        .size           triton_per_fused_add_mean_mul_pow_rsqrt_7,(.L_x_1 - triton_per_fused_add_mean_mul_pow_rsqrt_7)
        .other          triton_per_fused_add_mean_mul_pow_rsqrt_7,@"STO_CUDA_ENTRY STV_DEFAULT"
triton_per_fused_add_mean_mul_pow_rsqrt_7:
.text.triton_per_fused_add_mean_mul_pow_rsqrt_7:
[----:B------:R-:W-:Y:S02]  /*0000*/  MOV R1, c[0x0][0x28] ;  /* 0x00000a0000017a02 */ /* 0x000fe40000000f00 */
[----:B------:R-:W0:Y:S01]  /*0010*/  S2R R2, SR_TID.X ;  /* 0x0000000000027919 */ /* 0x000e220000002100 */
[----:B------:R-:W-:Y:S01]  /*0020*/  MOV R0, 0x4 ;  /* 0x0000000400007802 */ /* 0x000fe20000000f00 */
[----:B------:R-:W-:Y:S01]  /*0030*/  CS2R R4, SRZ ;  /* 0x0000000000047805 */ /* 0x000fe2000001ff00 */
[----:B------:R-:W-:Y:S01]  /*0040*/  CS2R R6, SRZ ;  /* 0x0000000000067805 */ /* 0x000fe2000001ff00 */
[----:B------:R-:W1:Y:S01]  /*0050*/  S2R R8, SR_CTAID.X ;  /* 0x0000000000087919 */ /* 0x000e620000002500 */
[----:B------:R-:W-:Y:S01]  /*0060*/  CS2R R10, SRZ ;  /* 0x00000000000a7805 */ /* 0x000fe2000001ff00 */
[----:B------:R-:W-:Y:S01]  /*0070*/  ULDC.64 UR4, c[0x0][0x118] ;  /* 0x0000460000047ab9 */ /* 0x000fe20000000a00 */
[----:B0-----:R-:W-:-:S04]  /*0080*/  SHF.L.U32 R21, R2, 0x2, RZ ;  /* 0x0000000202157819 */ /* 0x001fc800000006ff */
[----:B------:R-:W-:-:S04]  /*0090*/  LOP3.LUT R21, R21, 0x1fc, RZ, 0xc0, !PT ;  /* 0x000001fc15157812 */ /* 0x000fc800078ec0ff */
[----:B------:R-:W-:Y:S01]  /*00a0*/  ISETP.GE.U32.AND P0, PT, R21, 0x180, PT ;  /* 0x000001801500780c */ /* 0x000fe20003f06070 */
[----:B-1----:R-:W-:Y:S02]  /*00b0*/  IMAD R3, R8, 0x180, R21 ;  /* 0x0000018008037824 */ /* 0x002fe400078e0215 */
[----:B------:R-:W-:Y:S02]  /*00c0*/  CS2R R8, SRZ ;  /* 0x0000000000087805 */ /* 0x000fe4000001ff00 */
[----:B------:R-:W-:Y:S01]  /*00d0*/  IMAD.WIDE R22, R3, R0, c[0x0][0x160] ;  /* 0x0000580003167625 */ /* 0x000fe200078e0200 */
[----:B------:R-:W-:-:S03]  /*00e0*/  CS2R R12, SRZ ;  /* 0x00000000000c7805 */ /* 0x000fc6000001ff00 */
[----:B------:R-:W-:Y:S01]  /*00f0*/  IMAD.WIDE R24, R3, R0, c[0x0][0x168] ;  /* 0x00005a0003187625 */ /* 0x000fe200078e0200 */
[----:B------:R-:W-:-:S03]  /*0100*/  CS2R R14, SRZ ;  /* 0x00000000000e7805 */ /* 0x000fc6000001ff00 */
[CC--:B------:R-:W-:Y:S01]  /*0110*/  IMAD.WIDE R26, R3.reuse, R0.reuse, c[0x0][0x170] ;  /* 0x00005c00031a7625 */ /* 0x0c0fe200078e0200 */
[----:B------:R0:W2:Y:S01]  /*0120*/  @!P0 LDG.E.128 R4, [R22.64] ;  /* 0x0000000416048981 */ /* 0x0000a2000c1e1d00 */
[----:B------:R-:W-:Y:S01]  /*0130*/  CS2R R16, SRZ ;  /* 0x0000000000107805 */ /* 0x000fe2000001ff00 */
[----:B------:R-:W-:Y:S02]  /*0140*/  CS2R R18, SRZ ;  /* 0x0000000000127805 */ /* 0x000fe4000001ff00 */
[----:B------:R-:W2:Y:S04]  /*0150*/  @!P0 LDG.E.128 R8, [R24.64] ;  /* 0x0000000418088981 */ /* 0x000ea8000c1e1d00 */
[----:B------:R-:W3:Y:S01]  /*0160*/  @!P0 LDG.E.128 R12, [R26.64] ;  /* 0x000000041a0c8981 */ /* 0x000ee2000c1e1d00 */
[----:B0-----:R-:W-:-:S05]  /*0170*/  IMAD.WIDE R22, R3, R0, c[0x0][0x178] ;  /* 0x00005e0003167625 */ /* 0x001fca00078e0200 */
[----:B------:R-:W4:Y:S01]  /*0180*/  @!P0 LDG.E.128 R16, [R22.64] ;  /* 0x0000000416108981 */ /* 0x000f22000c1e1d00 */
[C---:B------:R-:W-:Y:S02]  /*0190*/  LOP3.LUT P1, RZ, R2.reuse, 0x1f, RZ, 0xc0, !PT ;  /* 0x0000001f02ff7812 */ /* 0x040fe4000782c0ff */
[----:B------:R-:W-:Y:S01]  /*01a0*/  ISETP.GE.U32.AND P2, PT, R2, 0x4, PT ;  /* 0x000000040200780c */ /* 0x000fe20003f46070 */
[----:B--2---:R-:W-:Y:S01]  /*01b0*/  FADD R24, R9, R5 ;  /* 0x0000000509187221 */ /* 0x004fe20000000000 */
[----:B------:R-:W-:-:S03]  /*01c0*/  FADD R5, R8, R4 ;  /* 0x0000000408057221 */ /* 0x000fc60000000000 */
[----:B---3--:R-:W-:Y:S01]  /*01d0*/  FADD R24, R24, R13 ;  /* 0x0000000d18187221 */ /* 0x008fe20000000000 */
[----:B------:R-:W-:Y:S01]  /*01e0*/  FADD R5, R5, R12 ;  /* 0x0000000c05057221 */ /* 0x000fe20000000000 */
[----:B------:R-:W-:Y:S01]  /*01f0*/  FADD R9, R10, R6 ;  /* 0x000000060a097221 */ /* 0x000fe20000000000 */
[----:B------:R-:W-:Y:S01]  /*0200*/  FADD R4, R11, R7 ;  /* 0x000000070b047221 */ /* 0x000fe20000000000 */
[----:B----4-:R-:W-:Y:S01]  /*0210*/  FADD R17, R24, R17 ;  /* 0x0000001118117221 */ /* 0x010fe20000000000 */
[----:B------:R-:W-:Y:S01]  /*0220*/  FADD R16, R5, R16 ;  /* 0x0000001005107221 */ /* 0x000fe20000000000 */
[----:B------:R-:W-:Y:S02]  /*0230*/  FADD R9, R9, R14 ;  /* 0x0000000e09097221 */ /* 0x000fe40000000000 */
[----:B------:R-:W-:Y:S01]  /*0240*/  FMUL R5, R17, R17 ;  /* 0x0000001111057220 */ /* 0x000fe20000400000 */
[----:B------:R-:W-:Y:S01]  /*0250*/  FADD R4, R4, R15 ;  /* 0x0000000f04047221 */ /* 0x000fe20000000000 */
[----:B------:R-:W-:-:S02]  /*0260*/  FADD R18, R9, R18 ;  /* 0x0000001209127221 */ /* 0x000fc40000000000 */
[----:B------:R-:W-:Y:S01]  /*0270*/  FFMA R5, R16, R16, R5 ;  /* 0x0000001010057223 */ /* 0x000fe20000000005 */
[----:B------:R-:W-:-:S03]  /*0280*/  FADD R19, R4, R19 ;  /* 0x0000001304137221 */ /* 0x000fc60000000000 */
[----:B------:R-:W-:-:S04]  /*0290*/  FFMA R4, R18, R18, R5 ;  /* 0x0000001212047223 */ /* 0x000fc80000000005 */
[----:B------:R-:W-:-:S05]  /*02a0*/  FFMA R4, R19, R19, R4 ;  /* 0x0000001313047223 */ /* 0x000fca0000000004 */
[----:B------:R-:W-:-:S05]  /*02b0*/  FSEL R12, R4, RZ, !P0 ;  /* 0x000000ff040c7208 */ /* 0x000fca0004000000 */
[----:B------:R-:W0:Y:S01]  /*02c0*/  SHFL.BFLY PT, R13, R12, 0x10, 0x1f ;  /* 0x0e001f000c0d7f89 */ /* 0x000e2200000e0000 */
[----:B------:R-:W-:Y:S02]  /*02d0*/  @!P0 MOV R10, 0x0 ;  /* 0x00000000000a8802 */ /* 0x000fe40000000f00 */
[----:B------:R-:W-:Y:S02]  /*02e0*/  @!P0 MOV R11, 0x14f00000 ;  /* 0x14f00000000b8802 */ /* 0x000fe40000000f00 */
[----:B------:R-:W1:Y:S01]  /*02f0*/  @!P0 R2UR UR6, R10 ;  /* 0x000000000a0683c2 */ /* 0x000e6200000e0000 */
[----:B0-----:R-:W-:-:S05]  /*0300*/  FADD R13, R12, R13 ;  /* 0x0000000d0c0d7221 */ /* 0x001fca0000000000 */
[----:B------:R-:W0:Y:S02]  /*0310*/  SHFL.BFLY PT, R14, R13, 0x8, 0x1f ;  /* 0x0d001f000d0e7f89 */ /* 0x000e2400000e0000 */
[----:B------:R-:W1:Y:S01]  /*0320*/  @!P0 R2UR UR7, R11 ;  /* 0x000000000b0783c2 */ /* 0x000e6200000e0000 */
[----:B------:R-:W-:Y:S01]  /*0330*/  CS2R R4, SRZ ;  /* 0x0000000000047805 */ /* 0x000fe2000001ff00 */
[----:B------:R-:W-:Y:S01]  /*0340*/  CS2R R6, SRZ ;  /* 0x0000000000067805 */ /* 0x000fe2000001ff00 */
[----:B------:R-:W-:Y:S01]  /*0350*/  IMAD.WIDE.U32 R8, R21, R0, c[0x0][0x180] ;  /* 0x0000600015087625 */ /* 0x000fe200078e0000 */
[----:B0-----:R-:W-:-:S04]  /*0360*/  FADD R14, R13, R14 ;  /* 0x0000000e0d0e7221 */ /* 0x001fc80000000000 */
[----:B-1----:R0:W2:Y:S04]  /*0370*/  @!P0 LDG.E.EL.128 R4, desc[UR6][R8.64] ;  /* 0x0000000608048981 */ /* 0x0020a8200c2e1d00 */
[----:B------:R-:W1:Y:S02]  /*0380*/  SHFL.BFLY PT, R11, R14, 0x4, 0x1f ;  /* 0x0c801f000e0b7f89 */ /* 0x000e6400000e0000 */
[----:B-1----:R-:W-:-:S05]  /*0390*/  FADD R11, R14, R11 ;  /* 0x0000000b0e0b7221 */ /* 0x002fca0000000000 */
[----:B------:R-:W1:Y:S02]  /*03a0*/  SHFL.BFLY PT, R10, R11, 0x2, 0x1f ;  /* 0x0c401f000b0a7f89 */ /* 0x000e6400000e0000 */
[----:B-1----:R-:W-:-:S05]  /*03b0*/  FADD R10, R11, R10 ;  /* 0x0000000a0b0a7221 */ /* 0x002fca0000000000 */
[----:B------:R-:W1:Y:S01]  /*03c0*/  SHFL.BFLY PT, R15, R10, 0x1, 0x1f ;  /* 0x0c201f000a0f7f89 */ /* 0x000e6200000e0000 */
[----:B0-----:R-:W-:-:S04]  /*03d0*/  SHF.R.U32.HI R8, RZ, 0x3, R2 ;  /* 0x00000003ff087819 */ /* 0x001fc80000011602 */
[----:B------:R-:W-:Y:S01]  /*03e0*/  LOP3.LUT R8, R8, 0xc, RZ, 0xc0, !PT ;  /* 0x0000000c08087812 */ /* 0x000fe200078ec0ff */
[----:B-1----:R-:W-:-:S05]  /*03f0*/  FADD R15, R10, R15 ;  /* 0x0000000f0a0f7221 */ /* 0x002fca0000000000 */
[----:B------:R-:W-:Y:S04]  /*0400*/  @!P1 STS [R8], R15 ;  /* 0x0000000f08009388 */ /* 0x000fe80000000800 */
[----:B------:R-:W-:Y:S06]  /*0410*/  BAR.SYNC.DEFER_BLOCKING 0x0 ;  /* 0x0000000000007b1d */ /* 0x000fec0000010000 */
[----:B------:R-:W0:Y:S04]  /*0420*/  @!P2 LDS R20, [R2.X4] ;  /* 0x000000000214a984 */ /* 0x000e280000004800 */
[----:B0-----:R-:W0:Y:S01]  /*0430*/  SHFL.BFLY PT, R9, R20, 0x2, 0x1f ;  /* 0x0c401f0014097f89 */ /* 0x001e2200000e0000 */
[----:B------:R-:W-:Y:S01]  /*0440*/  ISETP.NE.AND P1, PT, R2, RZ, PT ;  /* 0x000000ff0200720c */ /* 0x000fe20003f25270 */
[----:B0-----:R-:W-:-:S05]  /*0450*/  FADD R9, R20, R9 ;  /* 0x0000000914097221 */ /* 0x001fca0000000000 */
[----:B------:R-:W0:Y:S02]  /*0460*/  SHFL.BFLY PT, R10, R9, 0x1, 0x1f ;  /* 0x0c201f00090a7f89 */ /* 0x000e2400000e0000 */
[----:B0-----:R-:W-:-:S05]  /*0470*/  FADD R11, R9, R10 ;  /* 0x0000000a090b7221 */ /* 0x001fca0000000000 */
[----:B------:R0:W-:Y:S04]  /*0480*/  @!P1 STS [R2.X4], R11 ;  /* 0x0000000b02009388 */ /* 0x0001e80000004800 */
[----:B------:R-:W-:Y:S06]  /*0490*/  BAR.SYNC.DEFER_BLOCKING 0x0 ;  /* 0x0000000000007b1d */ /* 0x000fec0000010000 */
[----:B------:R-:W1:Y:S01]  /*04a0*/  LDS R10, [RZ] ;  /* 0x00000000ff0a7984 */ /* 0x000e620000000800 */
[----:B------:R-:W-:Y:S01]  /*04b0*/  MOV R13, 0x3b2aaaab ;  /* 0x3b2aaaab000d7802 */ /* 0x000fe20000000f00 */
[----:B0-----:R-:W-:Y:S01]  /*04c0*/  IMAD.WIDE R2, R3, R0, c[0x0][0x188] ;  /* 0x0000620003027625 */ /* 0x001fe200078e0200 */
[----:B-1----:R-:W-:-:S04]  /*04d0*/  FADD R10, RZ, R10 ;  /* 0x0000000aff0a7221 */ /* 0x002fc80000000000 */
[----:B------:R-:W-:-:S06]  /*04e0*/  FFMA R10, R10, R13, 9.9999999747524270788e-07 ;  /* 0x358637bd0a0a7423 */ /* 0x000fcc000000000d */
[----:B------:R-:W0:Y:S02]  /*04f0*/  MUFU.RSQ R10, R10 ;  /* 0x0000000a000a7308 */ /* 0x000e240000001400 */
[-C--:B0-----:R-:W-:Y:S01]  /*0500*/  FMUL R13, R16, R10.reuse ;  /* 0x0000000a100d7220 */ /* 0x081fe20000400000 */
[-C--:B------:R-:W-:Y:S01]  /*0510*/  FMUL R8, R17, R10.reuse ;  /* 0x0000000a11087220 */ /* 0x080fe20000400000 */
[-C--:B------:R-:W-:Y:S01]  /*0520*/  FMUL R9, R18, R10.reuse ;  /* 0x0000000a12097220 */ /* 0x080fe20000400000 */
[----:B------:R-:W-:Y:S01]  /*0530*/  FMUL R12, R19, R10 ;  /* 0x0000000a130c7220 */ /* 0x000fe20000400000 */
[----:B--2---:R-:W-:Y:S01]  /*0540*/  FMUL R4, R13, R4 ;  /* 0x000000040d047220 */ /* 0x004fe20000400000 */
[----:B------:R-:W-:Y:S01]  /*0550*/  FMUL R5, R8, R5 ;  /* 0x0000000508057220 */ /* 0x000fe20000400000 */
[----:B------:R-:W-:Y:S01]  /*0560*/  FMUL R6, R9, R6 ;  /* 0x0000000609067220 */ /* 0x000fe20000400000 */
[----:B------:R-:W-:Y:S01]  /*0570*/  FMUL R7, R12, R7 ;  /* 0x000000070c077220 */ /* 0x000fe20000400000 */
[----:B------:R-:W-:Y:S06]  /*0580*/  @P0 EXIT ;  /* 0x000000000000094d */ /* 0x000fec0003800000 */
[----:B------:R-:W-:Y:S01]  /*0590*/  STG.E.128 [R2.64], R4 ;  /* 0x0000000402007986 */ /* 0x000fe2000c101d04 */
[----:B------:R-:W-:Y:S05]  /*05a0*/  EXIT ;  /* 0x000000000000794d */ /* 0x000fea0003800000 */
.L_x_0:
[----:B------:R-:W-:-:S00]  /*05b0*/  BRA `(.L_x_0) ;  /* 0xfffffff000007947 */ /* 0x000fc0000383ffff */
[----:B------:R-:W-:-:S00]  /*05c0*/  NOP ;  /* 0x0000000000007918 */ /* 0x000fc00000000000 */
        /* <DEDUP_REMOVED lines=11> */
.L_x_1:


//--------------------- .nv.global.init           --------------------------
	.section	.nv.global.init,"aw",@progbits
.nv.global.init:
	.type		_$_str,@object
	.size		_$_str,(.L_0 - _$_str)
_$_str:
        /*0000*/ 	.byte	0x5f, 0x5f, 0x43, 0x55, 0x44, 0x41, 0x5f, 0x46, 0x54, 0x5a, 0x00
.L_0:


//--------------------- .nv.shared.triton_per_fused_add_mean_mul_pow_rsqrt_7 --------------------------
	.section	.nv.shared.triton_per_fused_add_mean_mul_pow_rsqrt_7,"aw",@nobits
	.sectionflags	@""
	.align	16
